	.headerflags	@"EF_CUDA_TEXMODE_UNIFIED EF_CUDA_64BIT_ADDRESS EF_CUDA_ACCELERATORS EF_CUDA_SM90 EF_CUDA_VIRTUAL_SM(EF_CUDA_SM90)"
	.elftype	@"ET_EXEC"


//--------------------- .nv.info                  --------------------------
	.section	.nv.info,"",@"SHT_CUDA_INFO"
	.align	4


	//----- nvinfo : EIATTR_REGCOUNT
	.align		4
        /*0000*/ 	.byte	0x04, 0x2f
        /*0002*/ 	.short	(.L_3 - .L_2)
	.align		4
.L_2:
        /*0004*/ 	.word	index@(triton_poi_fused__native_batch_norm_legit_no_training_relu_8)
        /*0008*/ 	.word	0x00000012


	//----- nvinfo : EIATTR_MIN_STACK_SIZE
	.align		4
.L_3:
        /*000c*/ 	.byte	0x04, 0x12
        /*000e*/ 	.short	(.L_5 - .L_4)
	.align		4
.L_4:
        /*0010*/ 	.word	index@(triton_poi_fused__native_batch_norm_legit_no_training_relu_8)
        /*0014*/ 	.word	0x00000000


	//----- nvinfo : EIATTR_FRAME_SIZE
	.align		4
.L_5:
        /*0018*/ 	.byte	0x04, 0x11
        /*001a*/ 	.short	(.L_7 - .L_6)
	.align		4
.L_6:
        /*001c*/ 	.word	index@(triton_poi_fused__native_batch_norm_legit_no_training_relu_8)
        /*0020*/ 	.word	0x00000000


	//----- nvinfo : EIATTR_MIN_STACK_SIZE
	.align		4
.L_7:
        /*0024*/ 	.byte	0x04, 0x12
        /*0026*/ 	.short	(.L_9 - .L_8)
	.align		4
.L_8:
        /*0028*/ 	.word	index@(triton_poi_fused__native_batch_norm_legit_no_training_relu_8)
        /*002c*/ 	.word	0x00000000
.L_9:


//--------------------- .nv.info.triton_poi_fused__native_batch_norm_legit_no_training_relu_8 --------------------------
	.section	.nv.info.triton_poi_fused__native_batch_norm_legit_no_training_relu_8,"",@"SHT_CUDA_INFO"
	.sectionflags	@""
	.align	4


	//----- nvinfo : EIATTR_CUDA_API_VERSION
	.align		4
        /*0000*/ 	.byte	0x04, 0x37
        /*0002*/ 	.short	(.L_11 - .L_10)
.L_10:
        /*0004*/ 	.word	0x0000007c


	//----- nvinfo : EIATTR_KPARAM_INFO
	.align		4
.L_11:
        /*0008*/ 	.byte	0x04, 0x17
        /*000a*/ 	.short	(.L_13 - .L_12)
.L_12:
        /*000c*/ 	.word	0x00000000
        /*0010*/ 	.short	0x0006
        /*0012*/ 	.short	0x0030
        /*0014*/ 	.byte	0x00, 0xf0, 0x11, 0x00


	//----- nvinfo : EIATTR_KPARAM_INFO
	.align		4
.L_13:
        /*0018*/ 	.byte	0x04, 0x17
        /*001a*/ 	.short	(.L_15 - .L_14)
.L_14:
        /*001c*/ 	.word	0x00000000
        /*0020*/ 	.short	0x0005
        /*0022*/ 	.short	0x0028
        /*0024*/ 	.byte	0x00, 0xf4, 0x21, 0x00


	//----- nvinfo : EIATTR_KPARAM_INFO
	.align		4
.L_15:
        /*0028*/ 	.byte	0x04, 0x17
        /*002a*/ 	.short	(.L_17 - .L_16)
.L_16:
        /*002c*/ 	.word	0x00000000
        /*0030*/ 	.short	0x0004
        /*0032*/ 	.short	0x0020
        /*0034*/ 	.byte	0x00, 0xf4, 0x21, 0x00


	//----- nvinfo : EIATTR_KPARAM_INFO
	.align		4
.L_17:
        /*0038*/ 	.byte	0x04, 0x17
        /*003a*/ 	.short	(.L_19 - .L_18)
.L_18:
        /*003c*/ 	.word	0x00000000
        /*0040*/ 	.short	0x0003
        /*0042*/ 	.short	0x0018
        /*0044*/ 	.byte	0x00, 0xf4, 0x21, 0x00


	//----- nvinfo : EIATTR_KPARAM_INFO
	.align		4
.L_19:
        /*0048*/ 	.byte	0x04, 0x17
        /*004a*/ 	.short	(.L_21 - .L_20)
.L_20:
        /*004c*/ 	.word	0x00000000
        /*0050*/ 	.short	0x0002
        /*0052*/ 	.short	0x0010
        /*0054*/ 	.byte	0x00, 0xf4, 0x21, 0x00


	//----- nvinfo : EIATTR_KPARAM_INFO
	.align		4
.L_21:
        /*0058*/ 	.byte	0x04, 0x17
        /*005a*/ 	.short	(.L_23 - .L_22)
.L_22:
        /*005c*/ 	.word	0x00000000
        /*0060*/ 	.short	0x0001
        /*0062*/ 	.short	0x0008
        /*0064*/ 	.byte	0x00, 0xf4, 0x21, 0x00


	//----- nvinfo : EIATTR_KPARAM_INFO
	.align		4
.L_23:
        /*0068*/ 	.byte	0x04, 0x17
        /*006a*/ 	.short	(.L_25 - .L_24)
.L_24:
        /*006c*/ 	.word	0x00000000
        /*0070*/ 	.short	0x0000
        /*0072*/ 	.short	0x0000
        /*0074*/ 	.byte	0x00, 0xf4, 0x21, 0x00


	//----- nvinfo : EIATTR_SPARSE_MMA_MASK
	.align		4
.L_25:
        /*0078*/ 	.byte	0x03, 0x50
        /*007a*/ 	.short	0x0000


	//----- nvinfo : EIATTR_MAXREG_COUNT
	.align		4
        /*007c*/ 	.byte	0x03, 0x1b
        /*007e*/ 	.short	0x00ff


	//----- nvinfo : EIATTR_EXIT_INSTR_OFFSETS
	.align		4
        /*0080*/ 	.byte	0x04, 0x1c
        /*0082*/ 	.short	(.L_27 - .L_26)


	//   ....[0]....
.L_26:
        /*0084*/ 	.word	0x000003d0


	//----- nvinfo : EIATTR_REQNTID
	.align		4
.L_27:
        /*0088*/ 	.byte	0x04, 0x10
        /*008a*/ 	.short	(.L_29 - .L_28)
.L_28:
        /*008c*/ 	.word	0x00000080
        /*0090*/ 	.word	0x00000001
        /*0094*/ 	.word	0x00000001


	//----- nvinfo : EIATTR_CBANK_PARAM_SIZE
	.align		4
.L_29:
        /*0098*/ 	.byte	0x03, 0x19
        /*009a*/ 	.short	0x0034


	//----- nvinfo : EIATTR_PARAM_CBANK
	.align		4
        /*009c*/ 	.byte	0x04, 0x0a
        /*009e*/ 	.short	(.L_31 - .L_30)
	.align		4
.L_30:
        /*00a0*/ 	.word	index@(.nv.constant0.triton_poi_fused__native_batch_norm_legit_no_training_relu_8)
        /*00a4*/ 	.short	0x0210
        /*00a6*/ 	.short	0x0034


	//----- nvinfo : EIATTR_SW_WAR
	.align		4
.L_31:
        /*00a8*/ 	.byte	0x04, 0x36
        /*00aa*/ 	.short	(.L_33 - .L_32)
.L_32:
        /*00ac*/ 	.word	0x00000008
.L_33:


//--------------------- .nv.callgraph             --------------------------
	.section	.nv.callgraph,"",@"SHT_CUDA_CALLGRAPH"
	.align	4
	.sectionentsize	8
	.align		4
        /*0000*/ 	.word	0x00000000
	.align		4
        /*0004*/ 	.word	0xffffffff
	.align		4
        /*0008*/ 	.word	0x00000000
	.align		4
        /*000c*/ 	.word	0xfffffffe
	.align		4
        /*0010*/ 	.word	0x00000000
	.align		4
        /*0014*/ 	.word	0xfffffffd
	.align		4
        /*0018*/ 	.word	0x00000000
	.align		4
        /*001c*/ 	.word	0xfffffffc


//--------------------- .nv.constant4             --------------------------
	.section	.nv.constant4,"a",@progbits
	.align	8
	.align		8
.nv.constant4:
        /*0000*/ 	.dword	_$_str
	.align		8
        /*0008*/ 	.dword	_$_str_$_2


//--------------------- .text.triton_poi_fused__native_batch_norm_legit_no_training_relu_8 --------------------------
	.section	.text.triton_poi_fused__native_batch_norm_legit_no_training_relu_8,"ax",@progbits
	.align	128
        .global         triton_poi_fused__native_batch_norm_legit_no_training_relu_8
        .type           triton_poi_fused__native_batch_norm_legit_no_training_relu_8,@function
        .size           triton_poi_fused__native_batch_norm_legit_no_training_relu_8,(.L_x_1 - triton_poi_fused__native_batch_norm_legit_no_training_relu_8)
        .other          triton_poi_fused__native_batch_norm_legit_no_training_relu_8,@"STO_CUDA_ENTRY STV_DEFAULT"
triton_poi_fused__native_batch_norm_legit_no_training_relu_8:
.text.triton_poi_fused__native_batch_norm_legit_no_training_relu_8:
[----:B------:R-:W-:Y:S01]  /*0000*/  LDC R1, c[0x0][0x28] ;  /* 0x00000a00ff017b82 */ /* 0x000fe20000000800 */
[----:B------:R-:W1:Y:S07]  /*0010*/  S2R R0, SR_TID.X ;  /* 0x0000000000007919 */ /* 0x000e6e0000002100 */
[----:B------:R-:W2:Y:S01]  /*0020*/  LDC.64 R2, c[0x0][0x220] ;  /* 0x00008800ff027b82 */ /* 0x000ea20000000a00 */
[----:B------:R-:W-:Y:S01]  /*0030*/  ULDC.64 UR4, c[0x0][0x208] ;  /* 0x0000820000047ab9 */ /* 0x000fe20000000a00 */
[----:B------:R-:W3:Y:S06]  /*0040*/  S2R R7, SR_CTAID.X ;  /* 0x0000000000077919 */ /* 0x000eec0000002500 */
[----:B------:R-:W4:Y:S08]  /*0050*/  LDC.64 R8, c[0x0][0x228] ;  /* 0x00008a00ff087b82 */ /* 0x000f300000000a00 */
[----:B------:R-:W5:Y:S01]  /*0060*/  LDC.64 R10, c[0x0][0x230] ;  /* 0x00008c00ff0a7b82 */ /* 0x000f620000000a00 */
[----:B-1----:R-:W-:-:S02]  /*0070*/  SHF.L.U32 R0, R0, 0x1, RZ ;  /* 0x0000000100007819 */ /* 0x002fc400000006ff */
[----:B---3--:R-:W-:Y:S02]  /*0080*/  SHF.R.S32.HI R5, RZ, 0x17, R7 ;  /* 0x00000017ff057819 */ /* 0x008fe40000011407 */
[----:B------:R-:W-:Y:S02]  /*0090*/  LOP3.LUT R0, R0, 0xfe, RZ, 0xc0, !PT ;  /* 0x000000fe00007812 */ /* 0x000fe400078ec0ff */
[----:B------:R-:W-:Y:S02]  /*00a0*/  SGXT R5, R5, 0x1 ;  /* 0x000000010505781a */ /* 0x000fe40000000200 */
[----:B------:R-:W-:Y:S02]  /*00b0*/  LEA R0, R7, R0, 0x8 ;  /* 0x0000000007007211 */ /* 0x000fe400078e40ff */
[----:B------:R-:W1:Y:S02]  /*00c0*/  LDC.64 R6, c[0x0][0x218] ;  /* 0x00008600ff067b82 */ /* 0x000e640000000a00 */
[----:B------:R-:W-:-:S04]  /*00d0*/  LEA.HI R5, R5, R0, RZ, 0x8 ;  /* 0x0000000005057211 */ /* 0x000fc800078f40ff */
[----:B------:R-:W-:-:S04]  /*00e0*/  LOP3.LUT R5, R5, 0xffffff00, RZ, 0xc0, !PT ;  /* 0xffffff0005057812 */ /* 0x000fc800078ec0ff */
[----:B------:R-:W-:Y:S02]  /*00f0*/  IADD3 R13, R0, -R5, RZ ;  /* 0x80000005000d7210 */ /* 0x000fe40007ffe0ff */
[----:B------:R-:W3:Y:S03]  /*0100*/  LDC.64 R4, c[0x0][0x210] ;  /* 0x00008400ff047b82 */ /* 0x000ee60000000a00 */
[----:B--2---:R-:W-:-:S06]  /*0110*/  IMAD.WIDE R2, R13, 0x4, R2 ;  /* 0x000000040d027825 */ /* 0x004fcc00078e0202 */
[----:B------:R-:W2:Y:S01]  /*0120*/  LDG.E.EL.64 R2, desc[UR4][R2.64] ;  /* 0x0000000402027981 */ /* 0x000ea2000c2e1b00 */
[----:B-1----:R-:W-:-:S04]  /*0130*/  IMAD.WIDE R6, R13, 0x4, R6 ;  /* 0x000000040d067825 */ /* 0x002fc800078e0206 */
[C---:B----4-:R-:W-:Y:S02]  /*0140*/  IMAD.WIDE R8, R13.reuse, 0x4, R8 ;  /* 0x000000040d087825 */ /* 0x050fe400078e0208 */
[----:B------:R-:W4:Y:S02]  /*0150*/  LDG.E.EL.64 R6, desc[UR4][R6.64] ;  /* 0x0000000406067981 */ /* 0x000f24000c2e1b00 */
[----:B-----5:R-:W-:Y:S02]  /*0160*/  IMAD.WIDE R10, R13, 0x4, R10 ;  /* 0x000000040d0a7825 */ /* 0x020fe400078e020a */
[----:B------:R-:W5:Y:S02]  /*0170*/  LDG.E.EL.64 R8, desc[UR4][R8.64] ;  /* 0x0000000408087981 */ /* 0x000f64000c2e1b00 */
[----:B---3--:R-:W-:Y:S02]  /*0180*/  IMAD.WIDE R4, R0, 0x4, R4 ;  /* 0x0000000400047825 */ /* 0x008fe400078e0204 */
[----:B------:R-:W5:Y:S04]  /*0190*/  LDG.E.EL.64 R10, desc[UR4][R10.64] ;  /* 0x000000040a0a7981 */ /* 0x000f68000c2e1b00 */
[----:B------:R-:W4:Y:S01]  /*01a0*/  LDG.E.64 R4, desc[UR4][R4.64] ;  /* 0x0000000404047981 */ /* 0x000f22000c1e1b00 */
[----:B------:R-:W-:Y:S01]  /*01b0*/  HFMA2.MMA R14, -RZ, RZ, 1.625, 0 ;  /* 0x3e800000ff0e7435 */ /* 0x000fe200000001ff */
[----:B--2---:R-:W-:Y:S01]  /*01c0*/  FADD R2, R2, 9.9999997473787516356e-06 ;  /* 0x3727c5ac02027421 */ /* 0x004fe20000000000 */
[----:B------:R-:W-:-:S03]  /*01d0*/  FADD R3, R3, 9.9999997473787516356e-06 ;  /* 0x3727c5ac03037421 */ /* 0x000fc60000000000 */
[----:B------:R-:W1:Y:S08]  /*01e0*/  MUFU.SQRT R12, R2 ;  /* 0x00000002000c7308 */ /* 0x000e700000002000 */
[----:B------:R2:W3:Y:S01]  /*01f0*/  MUFU.SQRT R13, R3 ;  /* 0x00000003000d7308 */ /* 0x0004e20000002000 */
[C---:B-1----:R-:W-:Y:S02]  /*0200*/  FSETP.GT.AND P0, PT, R12.reuse, 8.50705917302346158658e+37, PT ;  /* 0x7e8000000c00780b */ /* 0x042fe40003f04000 */
[----:B------:R-:W-:Y:S01]  /*0210*/  FSETP.GEU.AND P2, PT, R12, 1.175494350822287508e-38, PT ;  /* 0x008000000c00780b */ /* 0x000fe20003f4e000 */
[----:B--2---:R-:W1:Y:S01]  /*0220*/  LDC.64 R2, c[0x0][0x238] ;  /* 0x00008e00ff027b82 */ /* 0x004e620000000a00 */
[----:B---3--:R-:W-:-:S02]  /*0230*/  FSETP.GT.AND P1, PT, R13, 8.50705917302346158658e+37, PT ;  /* 0x7e8000000d00780b */ /* 0x008fc40003f24000 */
[----:B------:R-:W-:-:S07]  /*0240*/  FSETP.GEU.AND P3, PT, R13, 1.175494350822287508e-38, PT ;  /* 0x008000000d00780b */ /* 0x000fce0003f6e000 */
[----:B------:R-:W-:-:S04]  /*0250*/  @P0 FMUL R12, R12, 0.25 ;  /* 0x3e8000000c0c0820 */ /* 0x000fc80000400000 */
[----:B------:R-:W-:Y:S01]  /*0260*/  @!P2 FMUL R12, R12, 16777216 ;  /* 0x4b8000000c0ca820 */ /* 0x000fe20000400000 */
[----:B------:R-:W-:-:S04]  /*0270*/  @P1 FMUL R13, R13, 0.25 ;  /* 0x3e8000000d0d1820 */ /* 0x000fc80000400000 */
[----:B------:R-:W-:Y:S01]  /*0280*/  @!P3 FMUL R13, R13, 16777216 ;  /* 0x4b8000000d0db820 */ /* 0x000fe20000400000 */
[----:B------:R-:W2:Y:S01]  /*0290*/  MUFU.RCP R12, R12 ;  /* 0x0000000c000c7308 */ /* 0x000ea20000001000 */
[----:B------:R-:W-:-:S07]  /*02a0*/  FSEL R15, R14, 1, P0 ;  /* 0x3f8000000e0f7808 */ /* 0x000fce0000000000 */
[----:B------:R-:W3:Y:S01]  /*02b0*/  MUFU.RCP R13, R13 ;  /* 0x0000000d000d7308 */ /* 0x000ee20000001000 */
[----:B------:R-:W-:Y:S01]  /*02c0*/  FSEL R14, R14, 1, P1 ;  /* 0x3f8000000e0e7808 */ /* 0x000fe20000800000 */
[----:B------:R-:W-:-:S04]  /*02d0*/  @!P2 FMUL R15, R15, 16777216 ;  /* 0x4b8000000f0fa820 */ /* 0x000fc80000400000 */
[----:B------:R-:W-:Y:S01]  /*02e0*/  @!P3 FMUL R14, R14, 16777216 ;  /* 0x4b8000000e0eb820 */ /* 0x000fe20000400000 */
[----:B----4-:R-:W-:Y:S01]  /*02f0*/  FADD R5, R5, -R7 ;  /* 0x8000000705057221 */ /* 0x010fe20000000000 */
[----:B------:R-:W-:Y:S01]  /*0300*/  FADD R4, R4, -R6 ;  /* 0x8000000604047221 */ /* 0x000fe20000000000 */
[----:B--2---:R-:W-:Y:S01]  /*0310*/  FMUL R15, R12, R15 ;  /* 0x0000000f0c0f7220 */ /* 0x004fe20000400000 */
[----:B---3--:R-:W-:-:S03]  /*0320*/  FMUL R14, R13, R14 ;  /* 0x0000000e0d0e7220 */ /* 0x008fc60000400000 */
[----:B------:R-:W-:Y:S01]  /*0330*/  FMUL R15, R4, R15 ;  /* 0x0000000f040f7220 */ /* 0x000fe20000400000 */
[----:B------:R-:W-:-:S03]  /*0340*/  FMUL R14, R5, R14 ;  /* 0x0000000e050e7220 */ /* 0x000fc60000400000 */
[----:B-----5:R-:W-:Y:S01]  /*0350*/  FFMA R8, R8, R15, R10 ;  /* 0x0000000f08087223 */ /* 0x020fe2000000000a */
[----:B------:R-:W-:-:S04]  /*0360*/  FFMA R9, R9, R14, R11 ;  /* 0x0000000e09097223 */ /* 0x000fc8000000000b */
[----:B------:R-:W-:Y:S02]  /*0370*/  FSETP.GEU.AND P0, PT, R8, RZ, PT ;  /* 0x000000ff0800720b */ /* 0x000fe40003f0e000 */
[C---:B------:R-:W-:Y:S01]  /*0380*/  FSETP.GEU.AND P1, PT, R9.reuse, RZ, PT ;  /* 0x000000ff0900720b */ /* 0x040fe20003f2e000 */
[----:B-1----:R-:W-:Y:S01]  /*0390*/  IMAD.WIDE R2, R0, 0x4, R2 ;  /* 0x0000000400027825 */ /* 0x002fe200078e0202 */
[----:B------:R-:W-:Y:S02]  /*03a0*/  FSEL R8, R8, RZ, P0 ;  /* 0x000000ff08087208 */ /* 0x000fe40000000000 */
[----:B------:R-:W-:-:S05]  /*03b0*/  FSEL R9, R9, RZ, P1 ;  /* 0x000000ff09097208 */ /* 0x000fca0000800000 */
[----:B------:R-:W-:Y:S01]  /*03c0*/  STG.E.64 desc[UR4][R2.64], R8 ;  /* 0x0000000802007986 */ /* 0x000fe2000c101b04 */
[----:B------:R-:W-:Y:S05]  /*03d0*/  EXIT ;  /* 0x000000000000794d */ /* 0x000fea0003800000 */
.L_x_0:
[----:B------:R-:W-:-:S00]  /*03e0*/  BRA `(.L_x_0) ;  /* 0xfffffffc00fc7947 */ /* 0x000fc0000383ffff */
[----:B------:R-:W-:-:S00]  /*03f0*/  NOP ;  /* 0x0000000000007918 */ /* 0x000fc00000000000 */
        /* <DEDUP_REMOVED lines=8> */
.L_x_1:


//--------------------- .nv.global.init           --------------------------
	.section	.nv.global.init,"aw",@progbits
.nv.global.init:
	.type		_$_str,@object
	.size		_$_str,(_$_str_$_2 - _$_str)
_$_str:
        /*0000*/ 	.byte	0x5f, 0x5f, 0x43, 0x55, 0x44, 0x41, 0x5f, 0x46, 0x54, 0x5a, 0x00
	.type		_$_str_$_2,@object
	.size		_$_str_$_2,(.L_1 - _$_str_$_2)
_$_str_$_2:
        /*000b*/ 	.byte	0x5f, 0x5f, 0x43, 0x55, 0x44, 0x41, 0x5f, 0x50, 0x52, 0x45, 0x43, 0x5f, 0x53, 0x51, 0x52, 0x54
        /*001b*/ 	.byte	0x00
.L_1:


//--------------------- .nv.constant0.triton_poi_fused__native_batch_norm_legit_no_training_relu_8 --------------------------
	.section	.nv.constant0.triton_poi_fused__native_batch_norm_legit_no_training_relu_8,"a",@progbits
	.sectionflags	@""
	.align	4
.nv.constant0.triton_poi_fused__native_batch_norm_legit_no_training_relu_8:
	.zero		580
